//
// Generated by NVIDIA NVVM Compiler
//
// Compiler Build ID: CL-36424714
// Cuda compilation tools, release 13.0, V13.0.88
// Based on NVVM 20.0.0
//

.version 9.0
.target sm_100
.address_size 64

	// .globl	_Z18meanshiftNonSharedPdS_S_

.visible .entry _Z18meanshiftNonSharedPdS_S_(
	.param .u64 .ptr .align 1 _Z18meanshiftNonSharedPdS_S__param_0,
	.param .u64 .ptr .align 1 _Z18meanshiftNonSharedPdS_S__param_1,
	.param .u64 .ptr .align 1 _Z18meanshiftNonSharedPdS_S__param_2
)
{
	.reg .pred 	%p<22>;
	.reg .b32 	%r<83>;
	.reg .b32 	%f<9>;
	.reg .b64 	%rd<18>;
	.reg .b64 	%fd<176>;

	ld.param.u64 	%rd10, [_Z18meanshiftNonSharedPdS_S__param_0];
	cvta.to.global.u64 	%rd1, %rd10;
	mov.u32 	%r21, %ctaid.x;
	mov.u32 	%r22, %ntid.x;
	mov.u32 	%r23, %tid.x;
	mad.lo.s32 	%r24, %r21, %r22, %r23;
	mul.lo.s32 	%r25, %r24, 600;
	mul.lo.s32 	%r26, %r22, %r22;
	div.u32 	%r80, %r25, %r26;
	add.s32 	%r27, %r25, 600;
	div.u32 	%r2, %r27, %r26;
	setp.ge.u32 	%p1, %r80, %r2;
	@%p1 bra 	$L__BB0_29;
	add.s64 	%rd4, %rd1, 16;
$L__BB0_2:
	ld.param.u64 	%rd16, [_Z18meanshiftNonSharedPdS_S__param_2];
	ld.param.u64 	%rd15, [_Z18meanshiftNonSharedPdS_S__param_1];
	shl.b32 	%r28, %r80, 1;
	cvta.to.global.u64 	%rd11, %rd16;
	mul.wide.s32 	%rd12, %r28, 8;
	add.s64 	%rd2, %rd11, %rd12;
	cvta.to.global.u64 	%rd13, %rd15;
	add.s64 	%rd3, %rd13, %rd12;
	ld.global.f64 	%fd159, [%rd3];
	ld.global.f64 	%fd158, [%rd3+8];
$L__BB0_3:
	mov.f64 	%fd164, 0d0000000000000000;
	mov.b32 	%r81, 0;
	mov.u64 	%rd17, %rd4;
	mov.f64 	%fd163, %fd164;
$L__BB0_4:
	ld.global.f64 	%fd7, [%rd17+-16];
	sub.f64 	%fd58, %fd159, %fd7;
	ld.global.f64 	%fd59, [%rd17+-8];
	sub.f64 	%fd60, %fd158, %fd59;
	mul.f64 	%fd61, %fd60, %fd60;
	fma.rn.f64 	%fd8, %fd58, %fd58, %fd61;
	setp.geu.f64 	%p2, %fd8, 0d3FF0000000000000;
	@%p2 bra 	$L__BB0_9;
	mul.f64 	%fd9, %fd8, 0dBFE0000000000000;
	fma.rn.f64 	%fd62, %fd9, 0d3FF71547652B82FE, 0d4338000000000000;
	{
	.reg .b32 %temp; 
	mov.b64 	{%r5, %temp}, %fd62;
	}
	mov.f64 	%fd63, 0dC338000000000000;
	add.rn.f64 	%fd64, %fd62, %fd63;
	fma.rn.f64 	%fd65, %fd64, 0dBFE62E42FEFA39EF, %fd9;
	fma.rn.f64 	%fd66, %fd64, 0dBC7ABC9E3B39803F, %fd65;
	fma.rn.f64 	%fd67, %fd66, 0d3E5ADE1569CE2BDF, 0d3E928AF3FCA213EA;
	fma.rn.f64 	%fd68, %fd67, %fd66, 0d3EC71DEE62401315;
	fma.rn.f64 	%fd69, %fd68, %fd66, 0d3EFA01997C89EB71;
	fma.rn.f64 	%fd70, %fd69, %fd66, 0d3F2A01A014761F65;
	fma.rn.f64 	%fd71, %fd70, %fd66, 0d3F56C16C1852B7AF;
	fma.rn.f64 	%fd72, %fd71, %fd66, 0d3F81111111122322;
	fma.rn.f64 	%fd73, %fd72, %fd66, 0d3FA55555555502A1;
	fma.rn.f64 	%fd74, %fd73, %fd66, 0d3FC5555555555511;
	fma.rn.f64 	%fd75, %fd74, %fd66, 0d3FE000000000000B;
	fma.rn.f64 	%fd76, %fd75, %fd66, 0d3FF0000000000000;
	fma.rn.f64 	%fd77, %fd76, %fd66, 0d3FF0000000000000;
	{
	.reg .b32 %temp; 
	mov.b64 	{%r6, %temp}, %fd77;
	}
	{
	.reg .b32 %temp; 
	mov.b64 	{%temp, %r7}, %fd77;
	}
	shl.b32 	%r30, %r5, 20;
	add.s32 	%r31, %r30, %r7;
	mov.b64 	%fd162, {%r6, %r31};
	{
	.reg .b32 %temp; 
	mov.b64 	{%temp, %r32}, %fd9;
	}
	mov.b32 	%f5, %r32;
	abs.f32 	%f1, %f5;
	setp.lt.f32 	%p3, %f1, 0f4086232B;
	@%p3 bra 	$L__BB0_8;
	setp.lt.f64 	%p4, %fd9, 0d0000000000000000;
	add.f64 	%fd78, %fd9, 0d7FF0000000000000;
	selp.f64 	%fd162, 0d0000000000000000, %fd78, %p4;
	setp.geu.f32 	%p5, %f1, 0f40874800;
	@%p5 bra 	$L__BB0_8;
	shr.u32 	%r33, %r5, 31;
	add.s32 	%r34, %r5, %r33;
	shr.s32 	%r35, %r34, 1;
	shl.b32 	%r36, %r35, 20;
	add.s32 	%r37, %r7, %r36;
	mov.b64 	%fd79, {%r6, %r37};
	sub.s32 	%r38, %r5, %r35;
	shl.b32 	%r39, %r38, 20;
	add.s32 	%r40, %r39, 1072693248;
	mov.b32 	%r41, 0;
	mov.b64 	%fd80, {%r41, %r40};
	mul.f64 	%fd162, %fd80, %fd79;
$L__BB0_8:
	add.f64 	%fd163, %fd163, %fd162;
	fma.rn.f64 	%fd164, %fd162, %fd7, %fd164;
$L__BB0_9:
	ld.global.f64 	%fd18, [%rd17];
	sub.f64 	%fd81, %fd159, %fd18;
	ld.global.f64 	%fd82, [%rd17+8];
	sub.f64 	%fd83, %fd158, %fd82;
	mul.f64 	%fd84, %fd83, %fd83;
	fma.rn.f64 	%fd19, %fd81, %fd81, %fd84;
	setp.geu.f64 	%p6, %fd19, 0d3FF0000000000000;
	@%p6 bra 	$L__BB0_14;
	mul.f64 	%fd20, %fd19, 0dBFE0000000000000;
	fma.rn.f64 	%fd85, %fd20, 0d3FF71547652B82FE, 0d4338000000000000;
	{
	.reg .b32 %temp; 
	mov.b64 	{%r8, %temp}, %fd85;
	}
	mov.f64 	%fd86, 0dC338000000000000;
	add.rn.f64 	%fd87, %fd85, %fd86;
	fma.rn.f64 	%fd88, %fd87, 0dBFE62E42FEFA39EF, %fd20;
	fma.rn.f64 	%fd89, %fd87, 0dBC7ABC9E3B39803F, %fd88;
	fma.rn.f64 	%fd90, %fd89, 0d3E5ADE1569CE2BDF, 0d3E928AF3FCA213EA;
	fma.rn.f64 	%fd91, %fd90, %fd89, 0d3EC71DEE62401315;
	fma.rn.f64 	%fd92, %fd91, %fd89, 0d3EFA01997C89EB71;
	fma.rn.f64 	%fd93, %fd92, %fd89, 0d3F2A01A014761F65;
	fma.rn.f64 	%fd94, %fd93, %fd89, 0d3F56C16C1852B7AF;
	fma.rn.f64 	%fd95, %fd94, %fd89, 0d3F81111111122322;
	fma.rn.f64 	%fd96, %fd95, %fd89, 0d3FA55555555502A1;
	fma.rn.f64 	%fd97, %fd96, %fd89, 0d3FC5555555555511;
	fma.rn.f64 	%fd98, %fd97, %fd89, 0d3FE000000000000B;
	fma.rn.f64 	%fd99, %fd98, %fd89, 0d3FF0000000000000;
	fma.rn.f64 	%fd100, %fd99, %fd89, 0d3FF0000000000000;
	{
	.reg .b32 %temp; 
	mov.b64 	{%r9, %temp}, %fd100;
	}
	{
	.reg .b32 %temp; 
	mov.b64 	{%temp, %r10}, %fd100;
	}
	shl.b32 	%r42, %r8, 20;
	add.s32 	%r43, %r42, %r10;
	mov.b64 	%fd165, {%r9, %r43};
	{
	.reg .b32 %temp; 
	mov.b64 	{%temp, %r44}, %fd20;
	}
	mov.b32 	%f6, %r44;
	abs.f32 	%f2, %f6;
	setp.lt.f32 	%p7, %f2, 0f4086232B;
	@%p7 bra 	$L__BB0_13;
	setp.lt.f64 	%p8, %fd20, 0d0000000000000000;
	add.f64 	%fd101, %fd20, 0d7FF0000000000000;
	selp.f64 	%fd165, 0d0000000000000000, %fd101, %p8;
	setp.geu.f32 	%p9, %f2, 0f40874800;
	@%p9 bra 	$L__BB0_13;
	shr.u32 	%r45, %r8, 31;
	add.s32 	%r46, %r8, %r45;
	shr.s32 	%r47, %r46, 1;
	shl.b32 	%r48, %r47, 20;
	add.s32 	%r49, %r10, %r48;
	mov.b64 	%fd102, {%r9, %r49};
	sub.s32 	%r50, %r8, %r47;
	shl.b32 	%r51, %r50, 20;
	add.s32 	%r52, %r51, 1072693248;
	mov.b32 	%r53, 0;
	mov.b64 	%fd103, {%r53, %r52};
	mul.f64 	%fd165, %fd103, %fd102;
$L__BB0_13:
	add.f64 	%fd163, %fd163, %fd165;
	fma.rn.f64 	%fd164, %fd165, %fd18, %fd164;
$L__BB0_14:
	add.s32 	%r81, %r81, 2;
	add.s64 	%rd17, %rd17, 32;
	setp.ne.s32 	%p10, %r81, 600;
	@%p10 bra 	$L__BB0_4;
	div.rn.f64 	%fd159, %fd164, %fd163;
	st.global.f64 	[%rd2], %fd159;
	ld.global.f64 	%fd30, [%rd3];
	ld.global.f64 	%fd31, [%rd3+8];
	mov.f64 	%fd172, 0d0000000000000000;
	mov.b32 	%r82, 0;
	mov.f64 	%fd171, %fd172;
$L__BB0_16:
	shl.b32 	%r55, %r82, 1;
	mul.wide.u32 	%rd14, %r55, 8;
	add.s64 	%rd7, %rd1, %rd14;
	ld.global.f64 	%fd105, [%rd7];
	sub.f64 	%fd106, %fd30, %fd105;
	ld.global.f64 	%fd34, [%rd7+8];
	sub.f64 	%fd107, %fd31, %fd34;
	mul.f64 	%fd108, %fd107, %fd107;
	fma.rn.f64 	%fd35, %fd106, %fd106, %fd108;
	setp.geu.f64 	%p11, %fd35, 0d3FF0000000000000;
	@%p11 bra 	$L__BB0_21;
	mul.f64 	%fd36, %fd35, 0dBFE0000000000000;
	fma.rn.f64 	%fd109, %fd36, 0d3FF71547652B82FE, 0d4338000000000000;
	{
	.reg .b32 %temp; 
	mov.b64 	{%r13, %temp}, %fd109;
	}
	mov.f64 	%fd110, 0dC338000000000000;
	add.rn.f64 	%fd111, %fd109, %fd110;
	fma.rn.f64 	%fd112, %fd111, 0dBFE62E42FEFA39EF, %fd36;
	fma.rn.f64 	%fd113, %fd111, 0dBC7ABC9E3B39803F, %fd112;
	fma.rn.f64 	%fd114, %fd113, 0d3E5ADE1569CE2BDF, 0d3E928AF3FCA213EA;
	fma.rn.f64 	%fd115, %fd114, %fd113, 0d3EC71DEE62401315;
	fma.rn.f64 	%fd116, %fd115, %fd113, 0d3EFA01997C89EB71;
	fma.rn.f64 	%fd117, %fd116, %fd113, 0d3F2A01A014761F65;
	fma.rn.f64 	%fd118, %fd117, %fd113, 0d3F56C16C1852B7AF;
	fma.rn.f64 	%fd119, %fd118, %fd113, 0d3F81111111122322;
	fma.rn.f64 	%fd120, %fd119, %fd113, 0d3FA55555555502A1;
	fma.rn.f64 	%fd121, %fd120, %fd113, 0d3FC5555555555511;
	fma.rn.f64 	%fd122, %fd121, %fd113, 0d3FE000000000000B;
	fma.rn.f64 	%fd123, %fd122, %fd113, 0d3FF0000000000000;
	fma.rn.f64 	%fd124, %fd123, %fd113, 0d3FF0000000000000;
	{
	.reg .b32 %temp; 
	mov.b64 	{%r14, %temp}, %fd124;
	}
	{
	.reg .b32 %temp; 
	mov.b64 	{%temp, %r15}, %fd124;
	}
	shl.b32 	%r56, %r13, 20;
	add.s32 	%r57, %r56, %r15;
	mov.b64 	%fd170, {%r14, %r57};
	{
	.reg .b32 %temp; 
	mov.b64 	{%temp, %r58}, %fd36;
	}
	mov.b32 	%f7, %r58;
	abs.f32 	%f3, %f7;
	setp.lt.f32 	%p12, %f3, 0f4086232B;
	@%p12 bra 	$L__BB0_20;
	setp.lt.f64 	%p13, %fd36, 0d0000000000000000;
	add.f64 	%fd125, %fd36, 0d7FF0000000000000;
	selp.f64 	%fd170, 0d0000000000000000, %fd125, %p13;
	setp.geu.f32 	%p14, %f3, 0f40874800;
	@%p14 bra 	$L__BB0_20;
	shr.u32 	%r59, %r13, 31;
	add.s32 	%r60, %r13, %r59;
	shr.s32 	%r61, %r60, 1;
	shl.b32 	%r62, %r61, 20;
	add.s32 	%r63, %r15, %r62;
	mov.b64 	%fd126, {%r14, %r63};
	sub.s32 	%r64, %r13, %r61;
	shl.b32 	%r65, %r64, 20;
	add.s32 	%r66, %r65, 1072693248;
	mov.b32 	%r67, 0;
	mov.b64 	%fd127, {%r67, %r66};
	mul.f64 	%fd170, %fd127, %fd126;
$L__BB0_20:
	add.f64 	%fd171, %fd171, %fd170;
	fma.rn.f64 	%fd172, %fd170, %fd34, %fd172;
$L__BB0_21:
	ld.global.f64 	%fd128, [%rd7+16];
	sub.f64 	%fd129, %fd30, %fd128;
	ld.global.f64 	%fd45, [%rd7+24];
	sub.f64 	%fd130, %fd31, %fd45;
	mul.f64 	%fd131, %fd130, %fd130;
	fma.rn.f64 	%fd46, %fd129, %fd129, %fd131;
	setp.geu.f64 	%p15, %fd46, 0d3FF0000000000000;
	@%p15 bra 	$L__BB0_26;
	mul.f64 	%fd47, %fd46, 0dBFE0000000000000;
	fma.rn.f64 	%fd132, %fd47, 0d3FF71547652B82FE, 0d4338000000000000;
	{
	.reg .b32 %temp; 
	mov.b64 	{%r16, %temp}, %fd132;
	}
	mov.f64 	%fd133, 0dC338000000000000;
	add.rn.f64 	%fd134, %fd132, %fd133;
	fma.rn.f64 	%fd135, %fd134, 0dBFE62E42FEFA39EF, %fd47;
	fma.rn.f64 	%fd136, %fd134, 0dBC7ABC9E3B39803F, %fd135;
	fma.rn.f64 	%fd137, %fd136, 0d3E5ADE1569CE2BDF, 0d3E928AF3FCA213EA;
	fma.rn.f64 	%fd138, %fd137, %fd136, 0d3EC71DEE62401315;
	fma.rn.f64 	%fd139, %fd138, %fd136, 0d3EFA01997C89EB71;
	fma.rn.f64 	%fd140, %fd139, %fd136, 0d3F2A01A014761F65;
	fma.rn.f64 	%fd141, %fd140, %fd136, 0d3F56C16C1852B7AF;
	fma.rn.f64 	%fd142, %fd141, %fd136, 0d3F81111111122322;
	fma.rn.f64 	%fd143, %fd142, %fd136, 0d3FA55555555502A1;
	fma.rn.f64 	%fd144, %fd143, %fd136, 0d3FC5555555555511;
	fma.rn.f64 	%fd145, %fd144, %fd136, 0d3FE000000000000B;
	fma.rn.f64 	%fd146, %fd145, %fd136, 0d3FF0000000000000;
	fma.rn.f64 	%fd147, %fd146, %fd136, 0d3FF0000000000000;
	{
	.reg .b32 %temp; 
	mov.b64 	{%r17, %temp}, %fd147;
	}
	{
	.reg .b32 %temp; 
	mov.b64 	{%temp, %r18}, %fd147;
	}
	shl.b32 	%r68, %r16, 20;
	add.s32 	%r69, %r68, %r18;
	mov.b64 	%fd173, {%r17, %r69};
	{
	.reg .b32 %temp; 
	mov.b64 	{%temp, %r70}, %fd47;
	}
	mov.b32 	%f8, %r70;
	abs.f32 	%f4, %f8;
	setp.lt.f32 	%p16, %f4, 0f4086232B;
	@%p16 bra 	$L__BB0_25;
	setp.lt.f64 	%p17, %fd47, 0d0000000000000000;
	add.f64 	%fd148, %fd47, 0d7FF0000000000000;
	selp.f64 	%fd173, 0d0000000000000000, %fd148, %p17;
	setp.geu.f32 	%p18, %f4, 0f40874800;
	@%p18 bra 	$L__BB0_25;
	shr.u32 	%r71, %r16, 31;
	add.s32 	%r72, %r16, %r71;
	shr.s32 	%r73, %r72, 1;
	shl.b32 	%r74, %r73, 20;
	add.s32 	%r75, %r18, %r74;
	mov.b64 	%fd149, {%r17, %r75};
	sub.s32 	%r76, %r16, %r73;
	shl.b32 	%r77, %r76, 20;
	add.s32 	%r78, %r77, 1072693248;
	mov.b32 	%r79, 0;
	mov.b64 	%fd150, {%r79, %r78};
	mul.f64 	%fd173, %fd150, %fd149;
$L__BB0_25:
	add.f64 	%fd171, %fd171, %fd173;
	fma.rn.f64 	%fd172, %fd173, %fd45, %fd172;
$L__BB0_26:
	add.s32 	%r82, %r82, 2;
	setp.ne.s32 	%p19, %r82, 600;
	@%p19 bra 	$L__BB0_16;
	div.rn.f64 	%fd151, %fd172, %fd171;
	st.global.f64 	[%rd2+8], %fd151;
	ld.global.f64 	%fd152, [%rd3];
	sub.f64 	%fd153, %fd159, %fd152;
	ld.global.f64 	%fd154, [%rd3+8];
	sub.f64 	%fd155, %fd151, %fd154;
	mul.f64 	%fd156, %fd155, %fd155;
	fma.rn.f64 	%fd157, %fd153, %fd153, %fd156;
	st.global.f64 	[%rd3], %fd159;
	ld.global.f64 	%fd158, [%rd2+8];
	st.global.f64 	[%rd3+8], %fd158;
	setp.gt.f64 	%p20, %fd157, 0d3F1A36E2EB1C432D;
	@%p20 bra 	$L__BB0_3;
	add.s32 	%r80, %r80, 1;
	setp.ne.s32 	%p21, %r80, %r2;
	@%p21 bra 	$L__BB0_2;
$L__BB0_29:
	ret;

}


// ===== COMPILED SASS (sm_100) =====

	.target	sm_100

	.elftype	@"ET_EXEC"


//--------------------- .note.nv.tkinfo           --------------------------
	.section	.note.nv.tkinfo,"",@"SHT_NOTE"
	.sectionflags	@"SHF_NOTE_NV_TKINFO"
	.tkinfo
        /*0018*/ 	.word	0x00000002
        /*0030*/ 	.string	""
        /*0030*/ 	.string	"ptxas"
        /*0030*/ 	.string	"Cuda compilation tools, release 13.0, V13.0.88"
        /*0030*/ 	.string	"Build cuda_13.0.r13.0/compiler.36424714_0"
        /*0030*/ 	.string	"-arch sm_100 -m 64 "



//--------------------- .note.nv.cuinfo           --------------------------
	.section	.note.nv.cuinfo,"",@"SHT_NOTE"
	.sectionflags	@"SHF_NOTE_NV_CUINFO"
        /*0018*/ 	.short	0x0002
        /*001a*/ 	.short	0x0064
        /*001c*/ 	.short	0x0082
	.zero		2


//--------------------- .nv.info                  --------------------------
	.section	.nv.info,"",@"SHT_CUDA_INFO"
	.align	4


	//----- nvinfo : EIATTR_REGCOUNT
	.align		4
        /*0000*/ 	.byte	0x04, 0x2f
        /*0002*/ 	.short	(.L_1 - .L_0)
	.align		4
.L_0:
        /*0004*/ 	.word	index@(_Z18meanshiftNonSharedPdS_S_)
        /*0008*/ 	.word	0x00000022


	//----- nvinfo : EIATTR_FRAME_SIZE
	.align		4
.L_1:
        /*000c*/ 	.byte	0x04, 0x11
        /*000e*/ 	.short	(.L_3 - .L_2)
	.align		4
.L_2:
        /*0010*/ 	.word	index@($__internal_0_$__cuda_sm20_div_rn_f64_full)
        /*0014*/ 	.word	0x00000000


	//----- nvinfo : EIATTR_FRAME_SIZE
	.align		4
.L_3:
        /*0018*/ 	.byte	0x04, 0x11
        /*001a*/ 	.short	(.L_5 - .L_4)
	.align		4
.L_4:
        /*001c*/ 	.word	index@(_Z18meanshiftNonSharedPdS_S_)
        /*0020*/ 	.word	0x00000000


	//----- nvinfo : EIATTR_MIN_STACK_SIZE
	.align		4
.L_5:
        /*0024*/ 	.byte	0x04, 0x12
        /*0026*/ 	.short	(.L_7 - .L_6)
	.align		4
.L_6:
        /*0028*/ 	.word	index@(_Z18meanshiftNonSharedPdS_S_)
        /*002c*/ 	.word	0x00000000
.L_7:


//--------------------- .nv.compat                --------------------------
	.section	.nv.compat,"",@"SHT_CUDA_COMPAT_INFO"
	.align	4
        /*0000*/ 	.byte	0x02, 0x09, 0x00, 0x00, 0x02, 0x02, 0x01, 0x00, 0x02, 0x05, 0x05, 0x00, 0x03, 0x07, 0x01, 0x01
        /*0010*/ 	.byte	0x02, 0x03, 0x00, 0x00, 0x02, 0x06, 0x01, 0x00, 0x04, 0x0b, 0x08, 0x00, 0x01, 0x00, 0x00, 0x00
        /*0020*/ 	.byte	0x00, 0x00, 0x00, 0x00


//--------------------- .nv.info._Z18meanshiftNonSharedPdS_S_ --------------------------
	.section	.nv.info._Z18meanshiftNonSharedPdS_S_,"",@"SHT_CUDA_INFO"
	.sectionflags	@""
	.align	4


	//----- nvinfo : EIATTR_CUDA_API_VERSION
	.align		4
        /*0000*/ 	.byte	0x04, 0x37
        /*0002*/ 	.short	(.L_9 - .L_8)
.L_8:
        /*0004*/ 	.word	0x00000082


	//----- nvinfo : EIATTR_KPARAM_INFO
	.align		4
.L_9:
        /*0008*/ 	.byte	0x04, 0x17
        /*000a*/ 	.short	(.L_11 - .L_10)
.L_10:
        /*000c*/ 	.word	0x00000000
        /*0010*/ 	.short	0x0002
        /*0012*/ 	.short	0x0010
        /*0014*/ 	.byte	0x00, 0xf5, 0x21, 0x00


	//----- nvinfo : EIATTR_KPARAM_INFO
	.align		4
.L_11:
        /*0018*/ 	.byte	0x04, 0x17
        /*001a*/ 	.short	(.L_13 - .L_12)
.L_12:
        /*001c*/ 	.word	0x00000000
        /*0020*/ 	.short	0x0001
        /*0022*/ 	.short	0x0008
        /*0024*/ 	.byte	0x00, 0xf5, 0x21, 0x00


	//----- nvinfo : EIATTR_KPARAM_INFO
	.align		4
.L_13:
        /*0028*/ 	.byte	0x04, 0x17
        /*002a*/ 	.short	(.L_15 - .L_14)
.L_14:
        /*002c*/ 	.word	0x00000000
        /*0030*/ 	.short	0x0000
        /*0032*/ 	.short	0x0000
        /*0034*/ 	.byte	0x00, 0xf5, 0x21, 0x00


	//----- nvinfo : EIATTR_SPARSE_MMA_MASK
	.align		4
.L_15:
        /*0038*/ 	.byte	0x03, 0x50
        /*003a*/ 	.short	0x0000


	//----- nvinfo : EIATTR_MAXREG_COUNT
	.align		4
        /*003c*/ 	.byte	0x03, 0x1b
        /*003e*/ 	.short	0x00ff


	//----- nvinfo : EIATTR_MERCURY_ISA_VERSION
	.align		4
        /*0040*/ 	.byte	0x03, 0x5f
        /*0042*/ 	.short	0x0101


	//----- nvinfo : EIATTR_VRC_CTA_INIT_COUNT
	.align		4
        /*0044*/ 	.byte	0x02, 0x4a
	.zero		1
	.zero		1


	//----- nvinfo : EIATTR_EXIT_INSTR_OFFSETS
	.align		4
        /*0048*/ 	.byte	0x04, 0x1c
        /*004a*/ 	.short	(.L_17 - .L_16)


	//   ....[0]....
.L_16:
        /*004c*/ 	.word	0x00000250


	//   ....[1]....
        /*0050*/ 	.word	0x00001a60


	//----- nvinfo : EIATTR_CRS_STACK_SIZE
	.align		4
.L_17:
        /*0054*/ 	.byte	0x04, 0x1e
        /*0056*/ 	.short	(.L_19 - .L_18)
.L_18:
        /*0058*/ 	.word	0x00000000


	//----- nvinfo : EIATTR_CBANK_PARAM_SIZE
	.align		4
.L_19:
        /*005c*/ 	.byte	0x03, 0x19
        /*005e*/ 	.short	0x0018


	//----- nvinfo : EIATTR_PARAM_CBANK
	.align		4
        /*0060*/ 	.byte	0x04, 0x0a
        /*0062*/ 	.short	(.L_21 - .L_20)
	.align		4
.L_20:
        /*0064*/ 	.word	index@(.nv.constant0._Z18meanshiftNonSharedPdS_S_)
        /*0068*/ 	.short	0x0380
        /*006a*/ 	.short	0x0018


	//----- nvinfo : EIATTR_SW_WAR
	.align		4
.L_21:
        /*006c*/ 	.byte	0x04, 0x36
        /*006e*/ 	.short	(.L_23 - .L_22)
.L_22:
        /*0070*/ 	.word	0x00000008
.L_23:


//--------------------- .nv.callgraph             --------------------------
	.section	.nv.callgraph,"",@"SHT_CUDA_CALLGRAPH"
	.align	4
	.sectionentsize	8
	.align		4
        /*0000*/ 	.word	0x00000000
	.align		4
        /*0004*/ 	.word	0xffffffff
	.align		4
        /*0008*/ 	.word	0x00000000
	.align		4
        /*000c*/ 	.word	0xfffffffe
	.align		4
        /*0010*/ 	.word	0x00000000
	.align		4
        /*0014*/ 	.word	0xfffffffd
	.align		4
        /*0018*/ 	.word	0x00000000
	.align		4
        /*001c*/ 	.word	0xfffffffc


//--------------------- .text._Z18meanshiftNonSharedPdS_S_ --------------------------
	.section	.text._Z18meanshiftNonSharedPdS_S_,"ax",@progbits
	.align	128
        .global         _Z18meanshiftNonSharedPdS_S_
        .type           _Z18meanshiftNonSharedPdS_S_,@function
        .size           _Z18meanshiftNonSharedPdS_S_,(.L_x_31 - _Z18meanshiftNonSharedPdS_S_)
        .other          _Z18meanshiftNonSharedPdS_S_,@"STO_CUDA_ENTRY STV_DEFAULT"
_Z18meanshiftNonSharedPdS_S_:
.text._Z18meanshiftNonSharedPdS_S_:
[----:B------:R-:W-:Y:S08]  /*0000*/  LDC R1, c[0x0][0x37c] ;  /* 0x0000df00ff017b82 */ /* 0x000ff00000000800 */
[----:B------:R-:W0:Y:S01]  /*0010*/  LDC R0, c[0x0][0x360] ;  /* 0x0000d800ff007b82 */ /* 0x000e220000000800 */
[----:B------:R-:W1:Y:S07]  /*0020*/  S2R R7, SR_TID.X ;  /* 0x0000000000077919 */ /* 0x000e6e0000002100 */
[----:B------:R-:W1:Y:S01]  /*0030*/  S2UR UR4, SR_CTAID.X ;  /* 0x00000000000479c3 */ /* 0x000e620000002500 */
[----:B0-----:R-:W-:-:S04]  /*0040*/  IMAD R5, R0, R0, RZ ;  /* 0x0000000000057224 */ /* 0x001fc800078e02ff */
[----:B------:R-:W0:Y:S01]  /*0050*/  I2F.U32.RP R4, R5 ;  /* 0x0000000500047306 */ /* 0x000e220000209000 */
[----:B------:R-:W-:Y:S02]  /*0060*/  IMAD.MOV R9, RZ, RZ, -R5 ;  /* 0x000000ffff097224 */ /* 0x000fe400078e0a05 */
[----:B-1----:R-:W-:-:S04]  /*0070*/  IMAD R0, R0, UR4, R7 ;  /* 0x0000000400007c24 */ /* 0x002fc8000f8e0207 */
[----:B------:R-:W-:-:S04]  /*0080*/  IMAD R0, R0, 0x258, RZ ;  /* 0x0000025800007824 */ /* 0x000fc800078e02ff */
[----:B------:R-:W-:Y:S01]  /*0090*/  VIADD R6, R0, 0x258 ;  /* 0x0000025800067836 */ /* 0x000fe20000000000 */
[----:B0-----:R-:W0:Y:S02]  /*00a0*/  MUFU.RCP R4, R4 ;  /* 0x0000000400047308 */ /* 0x001e240000001000 */
[----:B0-----:R-:W-:-:S06]  /*00b0*/  VIADD R2, R4, 0xffffffe ;  /* 0x0ffffffe04027836 */ /* 0x001fcc0000000000 */
[----:B------:R0:W1:Y:S02]  /*00c0*/  F2I.FTZ.U32.TRUNC.NTZ R3, R2 ;  /* 0x0000000200037305 */ /* 0x000064000021f000 */
[----:B0-----:R-:W-:Y:S02]  /*00d0*/  IMAD.MOV.U32 R2, RZ, RZ, RZ ;  /* 0x000000ffff027224 */ /* 0x001fe400078e00ff */
[----:B-1----:R-:W-:-:S04]  /*00e0*/  IMAD R7, R9, R3, RZ ;  /* 0x0000000309077224 */ /* 0x002fc800078e02ff */
[----:B------:R-:W-:-:S06]  /*00f0*/  IMAD.HI.U32 R3, R3, R7, R2 ;  /* 0x0000000703037227 */ /* 0x000fcc00078e0002 */
[----:B------:R-:W-:-:S04]  /*0100*/  IMAD.HI.U32 R8, R3, R6, RZ ;  /* 0x0000000603087227 */ /* 0x000fc800078e00ff */
[----:B------:R-:W-:-:S04]  /*0110*/  IMAD.HI.U32 R4, R3, R0, RZ ;  /* 0x0000000003047227 */ /* 0x000fc800078e00ff */
[----:B------:R-:W-:Y:S02]  /*0120*/  IMAD.MOV R3, RZ, RZ, -R8 ;  /* 0x000000ffff037224 */ /* 0x000fe400078e0a08 */
[----:B------:R-:W-:Y:S02]  /*0130*/  IMAD.MOV R2, RZ, RZ, -R4 ;  /* 0x000000ffff027224 */ /* 0x000fe400078e0a04 */
[C---:B------:R-:W-:Y:S02]  /*0140*/  IMAD R6, R5.reuse, R3, R6 ;  /* 0x0000000305067224 */ /* 0x040fe400078e0206 */
[----:B------:R-:W-:-:S03]  /*0150*/  IMAD R0, R5, R2, R0 ;  /* 0x0000000205007224 */ /* 0x000fc600078e0200 */
[-C--:B------:R-:W-:Y:S02]  /*0160*/  ISETP.GE.U32.AND P2, PT, R6, R5.reuse, PT ;  /* 0x000000050600720c */ /* 0x080fe40003f46070 */
[----:B------:R-:W-:-:S11]  /*0170*/  ISETP.GE.U32.AND P0, PT, R0, R5, PT ;  /* 0x000000050000720c */ /* 0x000fd60003f06070 */
[--C-:B------:R-:W-:Y:S02]  /*0180*/  @P2 IMAD.IADD R6, R6, 0x1, -R5.reuse ;  /* 0x0000000106062824 */ /* 0x100fe400078e0a05 */
[----:B------:R-:W-:Y:S02]  /*0190*/  @P0 IMAD.IADD R0, R0, 0x1, -R5 ;  /* 0x0000000100000824 */ /* 0x000fe400078e0a05 */
[----:B------:R-:W-:Y:S01]  /*01a0*/  @P0 VIADD R4, R4, 0x1 ;  /* 0x0000000104040836 */ /* 0x000fe20000000000 */
[-C--:B------:R-:W-:Y:S01]  /*01b0*/  ISETP.GE.U32.AND P3, PT, R6, R5.reuse, PT ;  /* 0x000000050600720c */ /* 0x080fe20003f66070 */
[----:B------:R-:W-:Y:S01]  /*01c0*/  @P2 VIADD R8, R8, 0x1 ;  /* 0x0000000108082836 */ /* 0x000fe20000000000 */
[-C--:B------:R-:W-:Y:S02]  /*01d0*/  ISETP.GE.U32.AND P1, PT, R0, R5.reuse, PT ;  /* 0x000000050000720c */ /* 0x080fe40003f26070 */
[----:B------:R-:W-:Y:S02]  /*01e0*/  ISETP.NE.U32.AND P0, PT, R5, RZ, PT ;  /* 0x000000ff0500720c */ /* 0x000fe40003f05070 */
[----:B------:R-:W-:-:S07]  /*01f0*/  LOP3.LUT R5, RZ, R5, RZ, 0x33, !PT ;  /* 0x00000005ff057212 */ /* 0x000fce00078e33ff */
[----:B------:R-:W-:Y:S02]  /*0200*/  @P3 VIADD R8, R8, 0x1 ;  /* 0x0000000108083836 */ /* 0x000fe40000000000 */
[----:B------:R-:W-:-:S03]  /*0210*/  @P1 IADD3 R4, PT, PT, R4, 0x1, RZ ;  /* 0x0000000104041810 */ /* 0x000fc60007ffe0ff */
[C---:B------:R-:W-:Y:S02]  /*0220*/  SEL R11, R5.reuse, R8, !P0 ;  /* 0x00000008050b7207 */ /* 0x040fe40004000000 */
[----:B------:R-:W-:-:S04]  /*0230*/  SEL R0, R5, R4, !P0 ;  /* 0x0000000405007207 */ /* 0x000fc80004000000 */
[----:B------:R-:W-:-:S13]  /*0240*/  ISETP.GE.U32.AND P0, PT, R0, R11, PT ;  /* 0x0000000b0000720c */ /* 0x000fda0003f06070 */
[----:B------:R-:W-:Y:S05]  /*0250*/  @P0 EXIT ;  /* 0x000000000000094d */ /* 0x000fea0003800000 */
[----:B------:R-:W0:Y:S01]  /*0260*/  LDCU.64 UR4, c[0x0][0x380] ;  /* 0x00007000ff0477ac */ /* 0x000e220008000a00 */
[----:B------:R-:W1:Y:S01]  /*0270*/  LDCU.64 UR6, c[0x0][0x358] ;  /* 0x00006b00ff0677ac */ /* 0x000e620008000a00 */
[----:B0-----:R-:W-:-:S04]  /*0280*/  UIADD3 UR4, UP0, UPT, UR4, 0x10, URZ ;  /* 0x0000001004047890 */ /* 0x001fc8000ff1e0ff */
[----:B-1----:R-:W-:-:S12]  /*0290*/  UIADD3.X UR5, UPT, UPT, URZ, UR5, URZ, UP0, !UPT ;  /* 0x00000005ff057290 */ /* 0x002fd800087fe4ff */
.L_x_24:
[----:B0-----:R-:W0:Y:S01]  /*02a0*/  LDC.64 R6, c[0x0][0x388] ;  /* 0x0000e200ff067b82 */ /* 0x001e220000000a00 */
[----:B------:R-:W-:-:S07]  /*02b0*/  IMAD.SHL.U32 R3, R0, 0x2, RZ ;  /* 0x0000000200037824 */ /* 0x000fce00078e00ff */
[----:B------:R-:W1:Y:S01]  /*02c0*/  LDC.64 R4, c[0x0][0x390] ;  /* 0x0000e400ff047b82 */ /* 0x000e620000000a00 */
[----:B0-----:R-:W-:-:S05]  /*02d0*/  IMAD.WIDE R6, R3, 0x8, R6 ;  /* 0x0000000803067825 */ /* 0x001fca00078e0206 */
[----:B------:R0:W5:Y:S04]  /*02e0*/  LDG.E.64 R8, desc[UR6][R6.64] ;  /* 0x0000000606087981 */ /* 0x000168000c1e1b00 */
[----:B------:R0:W5:Y:S01]  /*02f0*/  LDG.E.64 R12, desc[UR6][R6.64+0x8] ;  /* 0x00000806060c7981 */ /* 0x000162000c1e1b00 */
[----:B------:R-:W-:Y:S01]  /*0300*/  VIADD R0, R0, 0x1 ;  /* 0x0000000100007836 */ /* 0x000fe20000000000 */
[----:B------:R-:W-:Y:S01]  /*0310*/  BSSY.RECONVERGENT B0, `(.L_x_0) ;  /* 0x0000173000007945 */ /* 0x000fe20003800200 */
[----:B-1----:R-:W-:-:S03]  /*0320*/  IMAD.WIDE R4, R3, 0x8, R4 ;  /* 0x0000000803047825 */ /* 0x002fc600078e0204 */
[----:B------:R-:W-:-:S13]  /*0330*/  ISETP.NE.AND P1, PT, R0, R11, PT ;  /* 0x0000000b0000720c */ /* 0x000fda0003f25270 */
.L_x_23:
[----:B------:R-:W-:Y:S01]  /*0340*/  IMAD.MOV.U32 R10, RZ, RZ, RZ ;  /* 0x000000ffff0a7224 */ /* 0x000fe200078e00ff */
[----:B------:R-:W-:Y:S01]  /*0350*/  CS2R R14, SRZ ;  /* 0x00000000000e7805 */ /* 0x000fe2000001ff00 */
[----:B------:R-:W-:Y:S01]  /*0360*/  IMAD.U32 R2, RZ, RZ, UR4 ;  /* 0x00000004ff027e24 */ /* 0x000fe2000f8e00ff */
[----:B------:R-:W-:Y:S01]  /*0370*/  CS2R R16, SRZ ;  /* 0x0000000000107805 */ /* 0x000fe2000001ff00 */
[----:B------:R-:W-:-:S07]  /*0380*/  IMAD.U32 R3, RZ, RZ, UR5 ;  /* 0x00000005ff037e24 */ /* 0x000fce000f8e00ff */
.L_x_9:
[----:B------:R-:W2:Y:S04]  /*0390*/  LDG.E.64 R20, desc[UR6][R2.64+-0x8] ;  /* 0xfffff80602147981 */ /* 0x000ea8000c1e1b00 */
[----:B------:R-:W3:Y:S01]  /*03a0*/  LDG.E.64 R18, desc[UR6][R2.64+-0x10] ;  /* 0xfffff00602127981 */ /* 0x000ee2000c1e1b00 */
[----:B------:R-:W-:Y:S01]  /*03b0*/  VIADD R10, R10, 0x2 ;  /* 0x000000020a0a7836 */ /* 0x000fe20000000000 */
[----:B------:R-:W-:Y:S04]  /*03c0*/  BSSY.RECONVERGENT B1, `(.L_x_1) ;  /* 0x0000046000017945 */ /* 0x000fe80003800200 */
[----:B------:R-:W-:Y:S01]  /*03d0*/  ISETP.NE.AND P0, PT, R10, 0x258, PT ;  /* 0x000002580a00780c */ /* 0x000fe20003f05270 */
[----:B--2--5:R-:W-:-:S02]  /*03e0*/  DADD R22, -R20, R12 ;  /* 0x0000000014167229 */ /* 0x024fc4000000010c */
[----:B---3--:R-:W-:-:S06]  /*03f0*/  DADD R20, -R18, R8 ;  /* 0x0000000012147229 */ /* 0x008fcc0000000108 */
[----:B------:R-:W-:-:S08]  /*0400*/  DMUL R22, R22, R22 ;  /* 0x0000001616167228 */ /* 0x000fd00000000000 */
[----:B------:R-:W-:-:S08]  /*0410*/  DFMA R20, R20, R20, R22 ;  /* 0x000000141414722b */ /* 0x000fd00000000016 */
[----:B------:R-:W-:-:S14]  /*0420*/  DSETP.GEU.AND P2, PT, R20, 1, PT ;  /* 0x3ff000001400742a */ /* 0x000fdc0003f4e000 */
[----:B------:R-:W-:Y:S05]  /*0430*/  @P2 BRA `(.L_x_2) ;  /* 0x0000000000f82947 */ /* 0x000fea0003800000 */
[----:B------:R-:W-:Y:S01]  /*0440*/  DMUL R20, R20, -0.5 ;  /* 0xbfe0000014147828 */ /* 0x000fe20000000000 */
[----:B------:R-:W-:Y:S01]  /*0450*/  IMAD.MOV.U32 R22, RZ, RZ, 0x652b82fe ;  /* 0x652b82feff167424 */ /* 0x000fe200078e00ff */
[----:B------:R-:W-:Y:S01]  /*0460*/  UMOV UR8, 0xfefa39ef ;  /* 0xfefa39ef00087882 */ /* 0x000fe20000000000 */
[----:B------:R-:W-:Y:S01]  /*0470*/  IMAD.MOV.U32 R23, RZ, RZ, 0x3ff71547 ;  /* 0x3ff71547ff177424 */ /* 0x000fe200078e00ff */
[----:B------:R-:W-:Y:S01]  /*0480*/  UMOV UR9, 0x3fe62e42 ;  /* 0x3fe62e4200097882 */ /* 0x000fe20000000000 */
[----:B------:R-:W-:Y:S04]  /*0490*/  BSSY.RECONVERGENT B2, `(.L_x_3) ;  /* 0x0000036000027945 */ /* 0x000fe80003800200 */
[----:B------:R-:W-:Y:S01]  /*04a0*/  DFMA R22, R20, R22, 6.75539944105574400000e+15 ;  /* 0x433800001416742b */ /* 0x000fe20000000016 */
[----:B------:R-:W-:-:S07]  /*04b0*/  FSETP.GEU.AND P2, PT, |R21|, 4.1917929649353027344, PT ;  /* 0x4086232b1500780b */ /* 0x000fce0003f4e200 */
[----:B------:R-:W-:-:S08]  /*04c0*/  DADD R24, R22, -6.75539944105574400000e+15 ;  /* 0xc338000016187429 */ /* 0x000fd00000000000 */
[----:B------:R-:W-:Y:S01]  /*04d0*/  DFMA R26, R24, -UR8, R20 ;  /* 0x80000008181a7c2b */ /* 0x000fe20008000014 */
[----:B------:R-:W-:Y:S01]  /*04e0*/  UMOV UR8, 0x3b39803f ;  /* 0x3b39803f00087882 */ /* 0x000fe20000000000 */
[----:B------:R-:W-:-:S06]  /*04f0*/  UMOV UR9, 0x3c7abc9e ;  /* 0x3c7abc9e00097882 */ /* 0x000fcc0000000000 */
[----:B------:R-:W-:Y:S01]  /*0500*/  DFMA R24, R24, -UR8, R26 ;  /* 0x8000000818187c2b */ /* 0x000fe2000800001a */
[----:B------:R-:W-:Y:S01]  /*0510*/  UMOV UR8, 0x69ce2bdf ;  /* 0x69ce2bdf00087882 */ /* 0x000fe20000000000 */
[----:B------:R-:W-:Y:S01]  /*0520*/  MOV R26, 0xfca213ea ;  /* 0xfca213ea001a7802 */ /* 0x000fe20000000f00 */
[----:B------:R-:W-:Y:S01]  /*0530*/  IMAD.MOV.U32 R27, RZ, RZ, 0x3e928af3 ;  /* 0x3e928af3ff1b7424 */ /* 0x000fe200078e00ff */
[----:B------:R-:W-:-:S05]  /*0540*/  UMOV UR9, 0x3e5ade15 ;  /* 0x3e5ade1500097882 */ /* 0x000fca0000000000 */
[----:B------:R-:W-:Y:S01]  /*0550*/  DFMA R26, R24, UR8, R26 ;  /* 0x00000008181a7c2b */ /* 0x000fe2000800001a */
[----:B------:R-:W-:Y:S01]  /*0560*/  UMOV UR8, 0x62401315 ;  /* 0x6240131500087882 */ /* 0x000fe20000000000 */
[----:B------:R-:W-:-:S06]  /*0570*/  UMOV UR9, 0x3ec71dee ;  /* 0x3ec71dee00097882 */ /* 0x000fcc0000000000 */
[----:B------:R-:W-:Y:S01]  /*0580*/  DFMA R26, R24, R26, UR8 ;  /* 0x00000008181a7e2b */ /* 0x000fe2000800001a */
        /* <DEDUP_REMOVED lines=20> */
[----:B------:R-:W-:-:S08]  /*06d0*/  DFMA R26, R24, R26, UR8 ;  /* 0x00000008181a7e2b */ /* 0x000fd0000800001a */
[----:B------:R-:W-:-:S08]  /*06e0*/  DFMA R26, R24, R26, 1 ;  /* 0x3ff00000181a742b */ /* 0x000fd0000000001a */
[----:B------:R-:W-:-:S10]  /*06f0*/  DFMA R26, R24, R26, 1 ;  /* 0x3ff00000181a742b */ /* 0x000fd4000000001a */
[----:B------:R-:W-:Y:S02]  /*0700*/  IMAD R25, R22, 0x100000, R27 ;  /* 0x0010000016197824 */ /* 0x000fe400078e021b */
[----:B------:R-:W-:Y:S01]  /*0710*/  IMAD.MOV.U32 R24, RZ, RZ, R26 ;  /* 0x000000ffff187224 */ /* 0x000fe200078e001a */
[----:B------:R-:W-:Y:S06]  /*0720*/  @!P2 BRA `(.L_x_4) ;  /* 0x000000000030a947 */ /* 0x000fec0003800000 */
[----:B------:R-:W-:Y:S01]  /*0730*/  FSETP.GEU.AND P3, PT, |R21|, 4.2275390625, PT ;  /* 0x408748001500780b */ /* 0x000fe20003f6e200 */
[C---:B------:R-:W-:Y:S02]  /*0740*/  DADD R24, R20.reuse, +INF ;  /* 0x7ff0000014187429 */ /* 0x040fe40000000000 */
[----:B------:R-:W-:-:S08]  /*0750*/  DSETP.GEU.AND P2, PT, R20, RZ, PT ;  /* 0x000000ff1400722a */ /* 0x000fd00003f4e000 */
[----:B------:R-:W-:Y:S02]  /*0760*/  FSEL R24, R24, RZ, P2 ;  /* 0x000000ff18187208 */ /* 0x000fe40001000000 */
[----:B------:R-:W-:Y:S02]  /*0770*/  @!P3 LEA.HI R23, R22, R22, RZ, 0x1 ;  /* 0x000000161617b211 */ /* 0x000fe400078f08ff */
[----:B------:R-:W-:Y:S02]  /*0780*/  FSEL R25, R25, RZ, P2 ;  /* 0x000000ff19197208 */ /* 0x000fe40001000000 */
[----:B------:R-:W-:-:S05]  /*0790*/  @!P3 SHF.R.S32.HI R23, RZ, 0x1, R23 ;  /* 0x00000001ff17b819 */ /* 0x000fca0000011417 */
[----:B------:R-:W-:Y:S02]  /*07a0*/  @!P3 IMAD.IADD R20, R22, 0x1, -R23 ;  /* 0x000000011614b824 */ /* 0x000fe400078e0a17 */
[----:B------:R-:W-:-:S03]  /*07b0*/  @!P3 IMAD R27, R23, 0x100000, R27 ;  /* 0x00100000171bb824 */ /* 0x000fc600078e021b */
[----:B------:R-:W-:Y:S01]  /*07c0*/  @!P3 LEA R21, R20, 0x3ff00000, 0x14 ;  /* 0x3ff000001415b811 */ /* 0x000fe200078ea0ff */
[----:B------:R-:W-:-:S06]  /*07d0*/  @!P3 IMAD.MOV.U32 R20, RZ, RZ, RZ ;  /* 0x000000ffff14b224 */ /* 0x000fcc00078e00ff */
[----:B------:R-:W-:-:S11]  /*07e0*/  @!P3 DMUL R24, R26, R20 ;  /* 0x000000141a18b228 */ /* 0x000fd60000000000 */
.L_x_4:
[----:B------:R-:W-:Y:S05]  /*07f0*/  BSYNC.RECONVERGENT B2 ;  /* 0x0000000000027941 */ /* 0x000fea0003800200 */
.L_x_3:
[----:B------:R-:W-:Y:S02]  /*0800*/  DFMA R14, R18, R24, R14 ;  /* 0x00000018120e722b */ /* 0x000fe4000000000e */
[----:B------:R-:W-:-:S11]  /*0810*/  DADD R16, R16, R24 ;  /* 0x0000000010107229 */ /* 0x000fd60000000018 */
.L_x_2:
[----:B------:R-:W-:Y:S05]  /*0820*/  BSYNC.RECONVERGENT B1 ;  /* 0x0000000000017941 */ /* 0x000fea0003800200 */
.L_x_1:
[----:B------:R-:W2:Y:S04]  /*0830*/  LDG.E.64 R20, desc[UR6][R2.64+0x8] ;  /* 0x0000080602147981 */ /* 0x000ea8000c1e1b00 */
[----:B------:R-:W3:Y:S01]  /*0840*/  LDG.E.64 R18, desc[UR6][R2.64] ;  /* 0x0000000602127981 */ /* 0x000ee2000c1e1b00 */
[----:B------:R-:W-:Y:S01]  /*0850*/  BSSY.RECONVERGENT B1, `(.L_x_5) ;  /* 0x0000045000017945 */ /* 0x000fe20003800200 */
[----:B--2---:R-:W-:Y:S02]  /*0860*/  DADD R22, -R20, R12 ;  /* 0x0000000014167229 */ /* 0x004fe4000000010c */
        /* <DEDUP_REMOVED lines=19> */
[----:B------:R-:W-:Y:S01]  /*09a0*/  IMAD.MOV.U32 R26, RZ, RZ, -0x35dec16 ;  /* 0xfca213eaff1a7424 */ /* 0x000fe200078e00ff */
[----:B------:R-:W-:Y:S01]  /*09b0*/  MOV R27, 0x3e928af3 ;  /* 0x3e928af3001b7802 */ /* 0x000fe20000000f00 */
        /* <DEDUP_REMOVED lines=43> */
.L_x_8:
[----:B------:R-:W-:Y:S05]  /*0c70*/  BSYNC.RECONVERGENT B2 ;  /* 0x0000000000027941 */ /* 0x000fea0003800200 */
.L_x_7:
[----:B------:R-:W-:Y:S02]  /*0c80*/  DFMA R14, R18, R24, R14 ;  /* 0x00000018120e722b */ /* 0x000fe4000000000e */
[----:B------:R-:W-:-:S11]  /*0c90*/  DADD R16, R16, R24 ;  /* 0x0000000010107229 */ /* 0x000fd60000000018 */
.L_x_6:
[----:B------:R-:W-:Y:S05]  /*0ca0*/  BSYNC.RECONVERGENT B1 ;  /* 0x0000000000017941 */ /* 0x000fea0003800200 */
.L_x_5:
[----:B------:R-:W-:-:S05]  /*0cb0*/  IADD3 R2, P2, PT, R2, 0x20, RZ ;  /* 0x0000002002027810 */ /* 0x000fca0007f5e0ff */
[----:B------:R-:W-:Y:S01]  /*0cc0*/  IMAD.X R3, RZ, RZ, R3, P2 ;  /* 0x000000ffff037224 */ /* 0x000fe200010e0603 */
[----:B------:R-:W-:Y:S07]  /*0cd0*/  @P0 BRA `(.L_x_9) ;  /* 0xfffffff400ac0947 */ /* 0x000fee000383ffff */
[----:B------:R-:W1:Y:S01]  /*0ce0*/  MUFU.RCP64H R3, R17 ;  /* 0x0000001100037308 */ /* 0x000e620000001800 */
[----:B------:R-:W-:Y:S01]  /*0cf0*/  IMAD.MOV.U32 R2, RZ, RZ, 0x1 ;  /* 0x00000001ff027424 */ /* 0x000fe200078e00ff */
[----:B------:R-:W-:Y:S01]  /*0d00*/  FSETP.GEU.AND P2, PT, |R15|, 6.5827683646048100446e-37, PT ;  /* 0x036000000f00780b */ /* 0x000fe20003f4e200 */
[----:B------:R-:W-:Y:S04]  /*0d10*/  BSSY.RECONVERGENT B1, `(.L_x_10) ;  /* 0x0000012000017945 */ /* 0x000fe80003800200 */
[----:B-1----:R-:W-:-:S08]  /*0d20*/  DFMA R8, -R16, R2, 1 ;  /* 0x3ff000001008742b */ /* 0x002fd00000000102 */
[----:B------:R-:W-:-:S08]  /*0d30*/  DFMA R8, R8, R8, R8 ;  /* 0x000000080808722b */ /* 0x000fd00000000008 */
[----:B------:R-:W-:-:S08]  /*0d40*/  DFMA R8, R2, R8, R2 ;  /* 0x000000080208722b */ /* 0x000fd00000000002 */
[----:B------:R-:W-:-:S08]  /*0d50*/  DFMA R2, -R16, R8, 1 ;  /* 0x3ff000001002742b */ /* 0x000fd00000000108 */
[----:B------:R-:W-:-:S08]  /*0d60*/  DFMA R2, R8, R2, R8 ;  /* 0x000000020802722b */ /* 0x000fd00000000008 */
[----:B------:R-:W-:-:S08]  /*0d70*/  DMUL R8, R14, R2 ;  /* 0x000000020e087228 */ /* 0x000fd00000000000 */
[----:B------:R-:W-:-:S08]  /*0d80*/  DFMA R12, -R16, R8, R14 ;  /* 0x00000008100c722b */ /* 0x000fd0000000010e */
[----:B------:R-:W-:-:S10]  /*0d90*/  DFMA R2, R2, R12, R8 ;  /* 0x0000000c0202722b */ /* 0x000fd40000000008 */
[----:B------:R-:W-:-:S05]  /*0da0*/  FFMA R8, RZ, R17, R3 ;  /* 0x00000011ff087223 */ /* 0x000fca0000000003 */
[----:B------:R-:W-:-:S13]  /*0db0*/  FSETP.GT.AND P0, PT, |R8|, 1.469367938527859385e-39, PT ;  /* 0x001000000800780b */ /* 0x000fda0003f04200 */
[----:B------:R-:W-:Y:S05]  /*0dc0*/  @P0 BRA P2, `(.L_x_11) ;  /* 0x0000000000180947 */ /* 0x000fea0001000000 */
[----:B------:R-:W-:Y:S01]  /*0dd0*/  IMAD.MOV.U32 R12, RZ, RZ, R16 ;  /* 0x000000ffff0c7224 */ /* 0x000fe200078e0010 */
[----:B------:R-:W-:Y:S02]  /*0de0*/  MOV R13, R17 ;  /* 0x00000011000d7202 */ /* 0x000fe40000000f00 */
[----:B------:R-:W-:-:S07]  /*0df0*/  MOV R10, 0xe10 ;  /* 0x00000e10000a7802 */ /* 0x000fce0000000f00 */
[----:B0-----:R-:W-:Y:S05]  /*0e00*/  CALL.REL.NOINC `($__internal_0_$__cuda_sm20_div_rn_f64_full) ;  /* 0x0000000c00187944 */ /* 0x001fea0003c00000 */
[----:B------:R-:W-:Y:S02]  /*0e10*/  IMAD.MOV.U32 R2, RZ, RZ, R18 ;  /* 0x000000ffff027224 */ /* 0x000fe400078e0012 */
[----:B------:R-:W-:-:S07]  /*0e20*/  IMAD.MOV.U32 R3, RZ, RZ, R19 ;  /* 0x000000ffff037224 */ /* 0x000fce00078e0013 */
.L_x_11:
[----:B------:R-:W-:Y:S05]  /*0e30*/  BSYNC.RECONVERGENT B1 ;  /* 0x0000000000017941 */ /* 0x000fea0003800200 */
.L_x_10:
[----:B------:R1:W-:Y:S01]  /*0e40*/  STG.E.64 desc[UR6][R4.64], R2 ;  /* 0x0000000204007986 */ /* 0x0003e2000c101b06 */
[----:B------:R-:W2:Y:S03]  /*0e50*/  LDC.64 R16, c[0x0][0x380] ;  /* 0x0000e000ff107b82 */ /* 0x000ea60000000a00 */
[----:B------:R1:W5:Y:S04]  /*0e60*/  LDG.E.64 R20, desc[UR6][R6.64] ;  /* 0x0000000606147981 */ /* 0x000368000c1e1b00 */
[----:B------:R1:W5:Y:S01]  /*0e70*/  LDG.E.64 R18, desc[UR6][R6.64+0x8] ;  /* 0x0000080606127981 */ /* 0x000362000c1e1b00 */
[----:B------:R-:W-:Y:S01]  /*0e80*/  IMAD.MOV.U32 R8, RZ, RZ, R2 ;  /* 0x000000ffff087224 */ /* 0x000fe200078e0002 */
[----:B------:R-:W-:Y:S01]  /*0e90*/  CS2R R14, SRZ ;  /* 0x00000000000e7805 */ /* 0x000fe2000001ff00 */
[----:B------:R-:W-:Y:S01]  /*0ea0*/  IMAD.MOV.U32 R9, RZ, RZ, R3 ;  /* 0x000000ffff097224 */ /* 0x000fe200078e0003 */
[----:B------:R-:W-:Y:S01]  /*0eb0*/  CS2R R12, SRZ ;  /* 0x00000000000c7805 */ /* 0x000fe2000001ff00 */
[----:B------:R-:W-:-:S07]  /*0ec0*/  IMAD.MOV.U32 R10, RZ, RZ, RZ ;  /* 0x000000ffff0a7224 */ /* 0x000fce00078e00ff */
.L_x_20:
[----:B-1----:R-:W-:-:S04]  /*0ed0*/  IMAD.SHL.U32 R3, R10, 0x2, RZ ;  /* 0x000000020a037824 */ /* 0x002fc800078e00ff */
[----:B--2---:R-:W-:-:S05]  /*0ee0*/  IMAD.WIDE.U32 R2, R3, 0x8, R16 ;  /* 0x0000000803027825 */ /* 0x004fca00078e0010 */
[----:B------:R-:W2:Y:S04]  /*0ef0*/  LDG.E.64 R22, desc[UR6][R2.64+0x8] ;  /* 0x0000080602167981 */ /* 0x000ea8000c1e1b00 */
[----:B------:R-:W3:Y:S01]  /*0f00*/  LDG.E.64 R24, desc[UR6][R2.64] ;  /* 0x0000000602187981 */ /* 0x000ee2000c1e1b00 */
[----:B------:R-:W-:Y:S01]  /*0f10*/  VIADD R10, R10, 0x2 ;  /* 0x000000020a0a7836 */ /* 0x000fe20000000000 */
[----:B------:R-:W-:Y:S04]  /*0f20*/  BSSY.RECONVERGENT B1, `(.L_x_12) ;  /* 0x0000046000017945 */ /* 0x000fe80003800200 */
[----:B------:R-:W-:Y:S01]  /*0f30*/  ISETP.NE.AND P0, PT, R10, 0x258, PT ;  /* 0x000002580a00780c */ /* 0x000fe20003f05270 */
[----:B--2--5:R-:W-:-:S02]  /*0f40*/  DADD R26, R18, -R22 ;  /* 0x00000000121a7229 */ /* 0x024fc40000000816 */
[----:B---3--:R-:W-:-:S06]  /*0f50*/  DADD R24, R20, -R24 ;  /* 0x0000000014187229 */ /* 0x008fcc0000000818 */
[----:B------:R-:W-:-:S08]  /*0f60*/  DMUL R26, R26, R26 ;  /* 0x0000001a1a1a7228 */ /* 0x000fd00000000000 */
[----:B------:R-:W-:-:S08]  /*0f70*/  DFMA R24, R24, R24, R26 ;  /* 0x000000181818722b */ /* 0x000fd0000000001a */
[----:B------:R-:W-:-:S14]  /*0f80*/  DSETP.GEU.AND P2, PT, R24, 1, PT ;  /* 0x3ff000001800742a */ /* 0x000fdc0003f4e000 */
[----:B------:R-:W-:Y:S05]  /*0f90*/  @P2 BRA `(.L_x_13) ;  /* 0x0000000000f82947 */ /* 0x000fea0003800000 */
[----:B------:R-:W-:Y:S01]  /*0fa0*/  DMUL R24, R24, -0.5 ;  /* 0xbfe0000018187828 */ /* 0x000fe20000000000 */
[----:B------:R-:W-:Y:S01]  /*0fb0*/  IMAD.MOV.U32 R26, RZ, RZ, 0x652b82fe ;  /* 0x652b82feff1a7424 */ /* 0x000fe200078e00ff */
[----:B------:R-:W-:Y:S01]  /*0fc0*/  MOV R27, 0x3ff71547 ;  /* 0x3ff71547001b7802 */ /* 0x000fe20000000f00 */
[----:B------:R-:W-:Y:S01]  /*0fd0*/  UMOV UR8, 0xfefa39ef ;  /* 0xfefa39ef00087882 */ /* 0x000fe20000000000 */
[----:B------:R-:W-:Y:S01]  /*0fe0*/  UMOV UR9, 0x3fe62e42 ;  /* 0x3fe62e4200097882 */ /* 0x000fe20000000000 */
[----:B------:R-:W-:Y:S03]  /*0ff0*/  BSSY.RECONVERGENT B2, `(.L_x_14) ;  /* 0x0000036000027945 */ /* 0x000fe60003800200 */
[----:B------:R-:W-:Y:S02]  /*1000*/  DFMA R26, R24, R26, 6.75539944105574400000e+15 ;  /* 0x43380000181a742b */ /* 0x000fe4000000001a */
[----:B------:R-:W-:-:S06]  /*1010*/  FSETP.GEU.AND P2, PT, |R25|, 4.1917929649353027344, PT ;  /* 0x4086232b1900780b */ /* 0x000fcc0003f4e200 */
[----:B------:R-:W-:-:S08]  /*1020*/  DADD R28, R26, -6.75539944105574400000e+15 ;  /* 0xc33800001a1c7429 */ /* 0x000fd00000000000 */
[----:B------:R-:W-:Y:S01]  /*1030*/  DFMA R30, R28, -UR8, R24 ;  /* 0x800000081c1e7c2b */ /* 0x000fe20008000018 */
[----:B------:R-:W-:Y:S01]  /*1040*/  UMOV UR8, 0x3b39803f ;  /* 0x3b39803f00087882 */ /* 0x000fe20000000000 */
[----:B------:R-:W-:-:S06]  /*1050*/  UMOV UR9, 0x3c7abc9e ;  /* 0x3c7abc9e00097882 */ /* 0x000fcc0000000000 */
[----:B------:R-:W-:Y:S01]  /*1060*/  DFMA R28, R28, -UR8, R30 ;  /* 0x800000081c1c7c2b */ /* 0x000fe2000800001e */
[----:B------:R-:W-:Y:S01]  /*1070*/  UMOV UR8, 0x69ce2bdf ;  /* 0x69ce2bdf00087882 */ /* 0x000fe20000000000 */
[----:B------:R-:W-:Y:S01]  /*1080*/  IMAD.MOV.U32 R30, RZ, RZ, -0x35dec16 ;  /* 0xfca213eaff1e7424 */ /* 0x000fe200078e00ff */
[----:B------:R-:W-:Y:S01]  /*1090*/  UMOV UR9, 0x3e5ade15 ;  /* 0x3e5ade1500097882 */ /* 0x000fe20000000000 */
[----:B------:R-:W-:-:S06]  /*10a0*/  IMAD.MOV.U32 R31, RZ, RZ, 0x3e928af3 ;  /* 0x3e928af3ff1f7424 */ /* 0x000fcc00078e00ff */
        /* <DEDUP_REMOVED lines=42> */
.L_x_15:
[----:B------:R-:W-:Y:S05]  /*1350*/  BSYNC.RECONVERGENT B2 ;  /* 0x0000000000027941 */ /* 0x000fea0003800200 */
.L_x_14:
[----:B------:R-:W-:Y:S02]  /*1360*/  DFMA R14, R22, R28, R14 ;  /* 0x0000001c160e722b */ /* 0x000fe4000000000e */
[----:B------:R-:W-:-:S11]  /*1370*/  DADD R12, R12, R28 ;  /* 0x000000000c0c7229 */ /* 0x000fd6000000001c */
.L_x_13:
[----:B------:R-:W-:Y:S05]  /*1380*/  BSYNC.RECONVERGENT B1 ;  /* 0x0000000000017941 */ /* 0x000fea0003800200 */
.L_x_12:
[----:B------:R-:W2:Y:S04]  /*1390*/  LDG.E.64 R22, desc[UR6][R2.64+0x18] ;  /* 0x0000180602167981 */ /* 0x000ea8000c1e1b00 */
[----:B------:R-:W3:Y:S01]  /*13a0*/  LDG.E.64 R24, desc[UR6][R2.64+0x10] ;  /* 0x0000100602187981 */ /* 0x000ee2000c1e1b00 */
[----:B------:R-:W-:Y:S01]  /*13b0*/  BSSY.RECONVERGENT B1, `(.L_x_16) ;  /* 0x0000045000017945 */ /* 0x000fe20003800200 */
[----:B--2---:R-:W-:Y:S02]  /*13c0*/  DADD R26, R18, -R22 ;  /* 0x00000000121a7229 */ /* 0x004fe40000000816 */
        /* <DEDUP_REMOVED lines=64> */
.L_x_19:
[----:B------:R-:W-:Y:S05]  /*17d0*/  BSYNC.RECONVERGENT B2 ;  /* 0x0000000000027941 */ /* 0x000fea0003800200 */
.L_x_18:
[----:B------:R-:W-:Y:S02]  /*17e0*/  DFMA R14, R22, R26, R14 ;  /* 0x0000001a160e722b */ /* 0x000fe4000000000e */
[----:B------:R-:W-:-:S11]  /*17f0*/  DADD R12, R12, R26 ;  /* 0x000000000c0c7229 */ /* 0x000fd6000000001a */
.L_x_17:
[----:B------:R-:W-:Y:S05]  /*1800*/  BSYNC.RECONVERGENT B1 ;  /* 0x0000000000017941 */ /* 0x000fea0003800200 */
.L_x_16:
[----:B------:R-:W-:Y:S05]  /*1810*/  @P0 BRA `(.L_x_20) ;  /* 0xfffffff400ac0947 */ /* 0x000fea000383ffff */
        /* <DEDUP_REMOVED lines=15> */
[----:B------:R-:W-:-:S07]  /*1910*/  MOV R10, 0x1930 ;  /* 0x00001930000a7802 */ /* 0x000fce0000000f00 */
[----:B0-----:R-:W-:Y:S05]  /*1920*/  CALL.REL.NOINC `($__internal_0_$__cuda_sm20_div_rn_f64_full) ;  /* 0x0000000000507944 */ /* 0x001fea0003c00000 */
[----:B------:R-:W-:Y:S01]  /*1930*/  MOV R2, R18 ;  /* 0x0000001200027202 */ /* 0x000fe20000000f00 */
[----:B------:R-:W-:-:S07]  /*1940*/  IMAD.MOV.U32 R3, RZ, RZ, R19 ;  /* 0x000000ffff037224 */ /* 0x000fce00078e0013 */
.L_x_22:
[----:B------:R-:W-:Y:S05]  /*1950*/  BSYNC.RECONVERGENT B1 ;  /* 0x0000000000017941 */ /* 0x000fea0003800200 */
.L_x_21:
[----:B------:R1:W-:Y:S04]  /*1960*/  STG.E.64 desc[UR6][R4.64+0x8], R2 ;  /* 0x0000080204007986 */ /* 0x0003e8000c101b06 */
[----:B------:R-:W2:Y:S04]  /*1970*/  LDG.E.64 R16, desc[UR6][R6.64+0x8] ;  /* 0x0000080606107981 */ /* 0x000ea8000c1e1b00 */
[----:B------:R-:W3:Y:S04]  /*1980*/  LDG.E.64 R14, desc[UR6][R6.64] ;  /* 0x00000006060e7981 */ /* 0x000ee8000c1e1b00 */
[----:B------:R1:W-:Y:S04]  /*1990*/  STG.E.64 desc[UR6][R6.64], R8 ;  /* 0x0000000806007986 */ /* 0x0003e8000c101b06 */
[----:B------:R-:W4:Y:S01]  /*19a0*/  LDG.E.64 R12, desc[UR6][R4.64+0x8] ;  /* 0x00000806040c7981 */ /* 0x000f22000c1e1b00 */
[----:B------:R-:W-:Y:S01]  /*19b0*/  UMOV UR8, 0xeb1c432d ;  /* 0xeb1c432d00087882 */ /* 0x000fe20000000000 */
[----:B------:R-:W-:Y:S01]  /*19c0*/  UMOV UR9, 0x3f1a36e2 ;  /* 0x3f1a36e200097882 */ /* 0x000fe20000000000 */
[----:B--2---:R-:W-:-:S02]  /*19d0*/  DADD R16, -R16, R2 ;  /* 0x0000000010107229 */ /* 0x004fc40000000102 */
[----:B---3--:R-:W-:-:S06]  /*19e0*/  DADD R14, R8, -R14 ;  /* 0x00000000080e7229 */ /* 0x008fcc000000080e */
[----:B------:R-:W-:Y:S01]  /*19f0*/  DMUL R16, R16, R16 ;  /* 0x0000001010107228 */ /* 0x000fe20000000000 */
[----:B----4-:R1:W-:Y:S07]  /*1a00*/  STG.E.64 desc[UR6][R6.64+0x8], R12 ;  /* 0x0000080c06007986 */ /* 0x0103ee000c101b06 */
[----:B------:R-:W-:-:S08]  /*1a10*/  DFMA R16, R14, R14, R16 ;  /* 0x0000000e0e10722b */ /* 0x000fd00000000010 */
[----:B------:R-:W-:-:S14]  /*1a20*/  DSETP.GT.AND P0, PT, R16, UR8, PT ;  /* 0x0000000810007e2a */ /* 0x000fdc000bf04000 */
[----:B-1----:R-:W-:Y:S05]  /*1a30*/  @P0 BRA `(.L_x_23) ;  /* 0xffffffe800400947 */ /* 0x002fea000383ffff */
[----:B------:R-:W-:Y:S05]  /*1a40*/  BSYNC.RECONVERGENT B0 ;  /* 0x0000000000007941 */ /* 0x000fea0003800200 */
.L_x_0:
[----:B------:R-:W-:Y:S05]  /*1a50*/  @P1 BRA `(.L_x_24) ;  /* 0xffffffe800101947 */ /* 0x000fea000383ffff */
[----:B------:R-:W-:Y:S05]  /*1a60*/  EXIT ;  /* 0x000000000000794d */ /* 0x000fea0003800000 */
        .weak           $__internal_0_$__cuda_sm20_div_rn_f64_full
        .type           $__internal_0_$__cuda_sm20_div_rn_f64_full,@function
        .size           $__internal_0_$__cuda_sm20_div_rn_f64_full,(.L_x_31 - $__internal_0_$__cuda_sm20_div_rn_f64_full)
$__internal_0_$__cuda_sm20_div_rn_f64_full:
[C---:B------:R-:W-:Y:S01]  /*1a70*/  FSETP.GEU.AND P0, PT, |R13|.reuse, 1.469367938527859385e-39, PT ;  /* 0x001000000d00780b */ /* 0x040fe20003f0e200 */
[----:B------:R-:W-:Y:S01]  /*1a80*/  IMAD.MOV.U32 R22, RZ, RZ, 0x1 ;  /* 0x00000001ff167424 */ /* 0x000fe200078e00ff */
[----:B------:R-:W-:Y:S01]  /*1a90*/  LOP3.LUT R2, R13, 0x800fffff, RZ, 0xc0, !PT ;  /* 0x800fffff0d027812 */ /* 0x000fe200078ec0ff */
[----:B------:R-:W-:Y:S01]  /*1aa0*/  BSSY.RECONVERGENT B2, `(.L_x_25) ;  /* 0x0000055000027945 */ /* 0x000fe20003800200 */
[C---:B------:R-:W-:Y:S02]  /*1ab0*/  FSETP.GEU.AND P3, PT, |R15|.reuse, 1.469367938527859385e-39, PT ;  /* 0x001000000f00780b */ /* 0x040fe40003f6e200 */
[----:B------:R-:W-:Y:S01]  /*1ac0*/  LOP3.LUT R3, R2, 0x3ff00000, RZ, 0xfc, !PT ;  /* 0x3ff0000002037812 */ /* 0x000fe200078efcff */
[----:B------:R-:W-:Y:S01]  /*1ad0*/  IMAD.MOV.U32 R2, RZ, RZ, R12 ;  /* 0x000000ffff027224 */ /* 0x000fe200078e000c */
[----:B------:R-:W-:Y:S02]  /*1ae0*/  LOP3.LUT R18, R15, 0x7ff00000, RZ, 0xc0, !PT ;  /* 0x7ff000000f127812 */ /* 0x000fe400078ec0ff */
[----:B------:R-:W-:-:S03]  /*1af0*/  LOP3.LUT R21, R13, 0x7ff00000, RZ, 0xc0, !PT ;  /* 0x7ff000000d157812 */ /* 0x000fc600078ec0ff */
[----:B------:R-:W-:Y:S01]  /*1b00*/  @!P0 DMUL R2, R12, 8.98846567431157953865e+307 ;  /* 0x7fe000000c028828 */ /* 0x000fe20000000000 */
[----:B------:R-:W-:-:S03]  /*1b10*/  ISETP.GE.U32.AND P2, PT, R18, R21, PT ;  /* 0x000000151200720c */ /* 0x000fc60003f46070 */
[----:B------:R-:W-:Y:S01]  /*1b20*/  @!P3 LOP3.LUT R19, R13, 0x7ff00000, RZ, 0xc0, !PT ;  /* 0x7ff000000d13b812 */ /* 0x000fe200078ec0ff */
[----:B------:R-:W-:Y:S01]  /*1b30*/  @!P3 IMAD.MOV.U32 R24, RZ, RZ, RZ ;  /* 0x000000ffff18b224 */ /* 0x000fe200078e00ff */
[----:B------:R-:W0:Y:S02]  /*1b40*/  MUFU.RCP64H R23, R3 ;  /* 0x0000000300177308 */ /* 0x000e240000001800 */
[----:B------:R-:W-:Y:S01]  /*1b50*/  @!P3 ISETP.GE.U32.AND P4, PT, R18, R19, PT ;  /* 0x000000131200b20c */ /* 0x000fe20003f86070 */
[----:B------:R-:W-:-:S05]  /*1b60*/  IMAD.MOV.U32 R19, RZ, RZ, 0x1ca00000 ;  /* 0x1ca00000ff137424 */ /* 0x000fca00078e00ff */
[----:B------:R-:W-:-:S04]  /*1b70*/  @!P3 SEL R25, R19, 0x63400000, !P4 ;  /* 0x634000001319b807 */ /* 0x000fc80006000000 */
[----:B------:R-:W-:-:S04]  /*1b80*/  @!P3 LOP3.LUT R25, R25, 0x80000000, R15, 0xf8, !PT ;  /* 0x800000001919b812 */ /* 0x000fc800078ef80f */
[----:B------:R-:W-:Y:S01]  /*1b90*/  @!P3 LOP3.LUT R25, R25, 0x100000, RZ, 0xfc, !PT ;  /* 0x001000001919b812 */ /* 0x000fe200078efcff */
[----:B0-----:R-:W-:-:S08]  /*1ba0*/  DFMA R16, R22, -R2, 1 ;  /* 0x3ff000001610742b */ /* 0x001fd00000000802 */
[----:B------:R-:W-:-:S08]  /*1bb0*/  DFMA R16, R16, R16, R16 ;  /* 0x000000101010722b */ /* 0x000fd00000000010 */
[----:B------:R-:W-:Y:S01]  /*1bc0*/  DFMA R22, R22, R16, R22 ;  /* 0x000000101616722b */ /* 0x000fe20000000016 */
[----:B------:R-:W-:Y:S01]  /*1bd0*/  SEL R17, R19, 0x63400000, !P2 ;  /* 0x6340000013117807 */ /* 0x000fe20005000000 */
[----:B------:R-:W-:-:S03]  /*1be0*/  IMAD.MOV.U32 R16, RZ, RZ, R14 ;  /* 0x000000ffff107224 */ /* 0x000fc600078e000e */
[----:B------:R-:W-:-:S03]  /*1bf0*/  LOP3.LUT R17, R17, 0x800fffff, R15, 0xf8, !PT ;  /* 0x800fffff11117812 */ /* 0x000fc600078ef80f */
[----:B------:R-:W-:-:S03]  /*1c00*/  DFMA R26, R22, -R2, 1 ;  /* 0x3ff00000161a742b */ /* 0x000fc60000000802 */
[----:B------:R-:W-:-:S05]  /*1c10*/  @!P3 DFMA R16, R16, 2, -R24 ;  /* 0x400000001010b82b */ /* 0x000fca0000000818 */
[----:B------:R-:W-:Y:S01]  /*1c20*/  DFMA R22, R22, R26, R22 ;  /* 0x0000001a1616722b */ /* 0x000fe20000000016 */
[----:B------:R-:W-:Y:S02]  /*1c30*/  IMAD.MOV.U32 R27, RZ, RZ, R18 ;  /* 0x000000ffff1b7224 */ /* 0x000fe400078e0012 */
[----:B------:R-:W-:Y:S01]  /*1c40*/  IMAD.MOV.U32 R26, RZ, RZ, R21 ;  /* 0x000000ffff1a7224 */ /* 0x000fe200078e0015 */
[----:B------:R-:W-:Y:S02]  /*1c50*/  @!P0 LOP3.LUT R26, R3, 0x7ff00000, RZ, 0xc0, !PT ;  /* 0x7ff00000031a8812 */ /* 0x000fe400078ec0ff */
[----:B------:R-:W-:Y:S02]  /*1c60*/  @!P3 LOP3.LUT R27, R17, 0x7ff00000, RZ, 0xc0, !PT ;  /* 0x7ff00000111bb812 */ /* 0x000fe400078ec0ff */
[----:B------:R-:W-:Y:S01]  /*1c70*/  DMUL R24, R22, R16 ;  /* 0x0000001016187228 */ /* 0x000fe20000000000 */
[----:B------:R-:W-:Y:S01]  /*1c80*/  VIADD R29, R26, 0xffffffff ;  /* 0xffffffff1a1d7836 */ /* 0x000fe20000000000 */
[----:B------:R-:W-:-:S04]  /*1c90*/  IADD3 R28, PT, PT, R27, -0x1, RZ ;  /* 0xffffffff1b1c7810 */ /* 0x000fc80007ffe0ff */
[----:B------:R-:W-:Y:S02]  /*1ca0*/  ISETP.GT.U32.AND P0, PT, R28, 0x7feffffe, PT ;  /* 0x7feffffe1c00780c */ /* 0x000fe40003f04070 */
[----:B------:R-:W-:Y:S02]  /*1cb0*/  DFMA R20, R24, -R2, R16 ;  /* 0x800000021814722b */ /* 0x000fe40000000010 */
[----:B------:R-:W-:-:S06]  /*1cc0*/  ISETP.GT.U32.OR P0, PT, R29, 0x7feffffe, P0 ;  /* 0x7feffffe1d00780c */ /* 0x000fcc0000704470 */
[----:B------:R-:W-:-:S07]  /*1cd0*/  DFMA R20, R22, R20, R24 ;  /* 0x000000141614722b */ /* 0x000fce0000000018 */
[----:B------:R-:W-:Y:S05]  /*1ce0*/  @P0 BRA `(.L_x_26) ;  /* 0x00000000006c0947 */ /* 0x000fea0003800000 */
[----:B------:R-:W-:-:S04]  /*1cf0*/  LOP3.LUT R15, R13, 0x7ff00000, RZ, 0xc0, !PT ;  /* 0x7ff000000d0f7812 */ /* 0x000fc800078ec0ff */
[CC--:B------:R-:W-:Y:S02]  /*1d00*/  VIADDMNMX R14, R18.reuse, -R15.reuse, 0xb9600000, !PT ;  /* 0xb9600000120e7446 */ /* 0x0c0fe4000780090f */
[----:B------:R-:W-:Y:S02]  /*1d10*/  ISETP.GE.U32.AND P0, PT, R18, R15, PT ;  /* 0x0000000f1200720c */ /* 0x000fe40003f06070 */
[----:B------:R-:W-:Y:S02]  /*1d20*/  VIMNMX R14, PT, PT, R14, 0x46a00000, PT ;  /* 0x46a000000e0e7848 */ /* 0x000fe40003fe0100 */
[----:B------:R-:W-:-:S05]  /*1d30*/  SEL R19, R19, 0x63400000, !P0 ;  /* 0x6340000013137807 */ /* 0x000fca0004000000 */
[----:B------:R-:W-:Y:S02]  /*1d40*/  IMAD.IADD R22, R14, 0x1, -R19 ;  /* 0x000000010e167824 */ /* 0x000fe400078e0a13 */
[----:B------:R-:W-:Y:S02]  /*1d50*/  IMAD.MOV.U32 R14, RZ, RZ, RZ ;  /* 0x000000ffff0e7224 */ /* 0x000fe400078e00ff */
[----:B------:R-:W-:-:S06]  /*1d60*/  VIADD R15, R22, 0x7fe00000 ;  /* 0x7fe00000160f7836 */ /* 0x000fcc0000000000 */
[----:B------:R-:W-:-:S10]  /*1d70*/  DMUL R18, R20, R14 ;  /* 0x0000000e14127228 */ /* 0x000fd40000000000 */
[----:B------:R-:W-:-:S13]  /*1d80*/  FSETP.GTU.AND P0, PT, |R19|, 1.469367938527859385e-39, PT ;  /* 0x001000001300780b */ /* 0x000fda0003f0c200 */
[----:B------:R-:W-:Y:S05]  /*1d90*/  @P0 BRA `(.L_x_27) ;  /* 0x0000000000940947 */ /* 0x000fea0003800000 */
[----:B------:R-:W-:Y:S01]  /*1da0*/  DFMA R2, R20, -R2, R16 ;  /* 0x800000021402722b */ /* 0x000fe20000000010 */
[----:B------:R-:W-:-:S09]  /*1db0*/  IMAD.MOV.U32 R14, RZ, RZ, RZ ;  /* 0x000000ffff0e7224 */ /* 0x000fd200078e00ff */
[C---:B------:R-:W-:Y:S02]  /*1dc0*/  FSETP.NEU.AND P0, PT, R3.reuse, RZ, PT ;  /* 0x000000ff0300720b */ /* 0x040fe40003f0d000 */
[----:B------:R-:W-:-:S04]  /*1dd0*/  LOP3.LUT R13, R3, 0x80000000, R13, 0x48, !PT ;  /* 0x80000000030d7812 */ /* 0x000fc800078e480d */
[----:B------:R-:W-:-:S07]  /*1de0*/  LOP3.LUT R15, R13, R15, RZ, 0xfc, !PT ;  /* 0x0000000f0d0f7212 */ /* 0x000fce00078efcff */
[----:B------:R-:W-:Y:S05]  /*1df0*/  @!P0 BRA `(.L_x_27) ;  /* 0x00000000007c8947 */ /* 0x000fea0003800000 */
[----:B------:R-:W-:Y:S01]  /*1e00*/  IMAD.MOV R3, RZ, RZ, -R22 ;  /* 0x000000ffff037224 */ /* 0x000fe200078e0a16 */
[----:B------:R-:W-:Y:S01]  /*1e10*/  DMUL.RP R14, R20, R14 ;  /* 0x0000000e140e7228 */ /* 0x000fe20000008000 */
[----:B------:R-:W-:-:S06]  /*1e20*/  IMAD.MOV.U32 R2, RZ, RZ, RZ ;  /* 0x000000ffff027224 */ /* 0x000fcc00078e00ff */
[----:B------:R-:W-:-:S03]  /*1e30*/  DFMA R2, R18, -R2, R20 ;  /* 0x800000021202722b */ /* 0x000fc60000000014 */
[----:B------:R-:W-:-:S03]  /*1e40*/  LOP3.LUT R13, R15, R13, RZ, 0x3c, !PT ;  /* 0x0000000d0f0d7212 */ /* 0x000fc600078e3cff */
[----:B------:R-:W-:-:S04]  /*1e50*/  IADD3 R2, PT, PT, -R22, -0x43300000, RZ ;  /* 0xbcd0000016027810 */ /* 0x000fc80007ffe1ff */
[----:B------:R-:W-:-:S04]  /*1e60*/  FSETP.NEU.AND P0, PT, |R3|, R2, PT ;  /* 0x000000020300720b */ /* 0x000fc80003f0d200 */
[----:B------:R-:W-:Y:S02]  /*1e70*/  FSEL R18, R14, R18, !P0 ;  /* 0x000000120e127208 */ /* 0x000fe40004000000 */
[----:B------:R-:W-:Y:S01]  /*1e80*/  FSEL R19, R13, R19, !P0 ;  /* 0x000000130d137208 */ /* 0x000fe20004000000 */
[----:B------:R-:W-:Y:S06]  /*1e90*/  BRA `(.L_x_27) ;  /* 0x0000000000547947 */ /* 0x000fec0003800000 */
.L_x_26:
[----:B------:R-:W-:-:S14]  /*1ea0*/  DSETP.NAN.AND P0, PT, R14, R14, PT ;  /* 0x0000000e0e00722a */ /* 0x000fdc0003f08000 */
[----:B------:R-:W-:Y:S05]  /*1eb0*/  @P0 BRA `(.L_x_28) ;  /* 0x0000000000440947 */ /* 0x000fea0003800000 */
[----:B------:R-:W-:-:S14]  /*1ec0*/  DSETP.NAN.AND P0, PT, R12, R12, PT ;  /* 0x0000000c0c00722a */ /* 0x000fdc0003f08000 */
[----:B------:R-:W-:Y:S05]  /*1ed0*/  @P0 BRA `(.L_x_29) ;  /* 0x0000000000300947 */ /* 0x000fea0003800000 */
[----:B------:R-:W-:Y:S01]  /*1ee0*/  ISETP.NE.AND P0, PT, R27, R26, PT ;  /* 0x0000001a1b00720c */ /* 0x000fe20003f05270 */
[----:B------:R-:W-:Y:S01]  /*1ef0*/  IMAD.MOV.U32 R18, RZ, RZ, 0x0 ;  /* 0x00000000ff127424 */ /* 0x000fe200078e00ff */
[----:B------:R-:W-:-:S11]  /*1f00*/  MOV R19, 0xfff80000 ;  /* 0xfff8000000137802 */ /* 0x000fd60000000f00 */
[----:B------:R-:W-:Y:S05]  /*1f10*/  @!P0 BRA `(.L_x_27) ;  /* 0x0000000000348947 */ /* 0x000fea0003800000 */
[----:B------:R-:W-:Y:S02]  /*1f20*/  ISETP.NE.AND P0, PT, R27, 0x7ff00000, PT ;  /* 0x7ff000001b00780c */ /* 0x000fe40003f05270 */
[----:B------:R-:W-:Y:S02]  /*1f30*/  LOP3.LUT R19, R15, 0x80000000, R13, 0x48, !PT ;  /* 0x800000000f137812 */ /* 0x000fe400078e480d */
[----:B------:R-:W-:-:S13]  /*1f40*/  ISETP.EQ.OR P0, PT, R26, RZ, !P0 ;  /* 0x000000ff1a00720c */ /* 0x000fda0004702670 */
[----:B------:R-:W-:Y:S01]  /*1f50*/  @P0 LOP3.LUT R2, R19, 0x7ff00000, RZ, 0xfc, !PT ;  /* 0x7ff0000013020812 */ /* 0x000fe200078efcff */
[----:B------:R-:W-:Y:S02]  /*1f60*/  @!P0 IMAD.MOV.U32 R18, RZ, RZ, RZ ;  /* 0x000000ffff128224 */ /* 0x000fe400078e00ff */
[----:B------:R-:W-:Y:S02]  /*1f70*/  @P0 IMAD.MOV.U32 R18, RZ, RZ, RZ ;  /* 0x000000ffff120224 */ /* 0x000fe400078e00ff */
[----:B------:R-:W-:Y:S01]  /*1f80*/  @P0 IMAD.MOV.U32 R19, RZ, RZ, R2 ;  /* 0x000000ffff130224 */ /* 0x000fe200078e0002 */
[----:B------:R-:W-:Y:S06]  /*1f90*/  BRA `(.L_x_27) ;  /* 0x0000000000147947 */ /* 0x000fec0003800000 */
.L_x_29:
[----:B------:R-:W-:Y:S01]  /*1fa0*/  LOP3.LUT R19, R13, 0x80000, RZ, 0xfc, !PT ;  /* 0x000800000d137812 */ /* 0x000fe200078efcff */
[----:B------:R-:W-:Y:S01]  /*1fb0*/  IMAD.MOV.U32 R18, RZ, RZ, R12 ;  /* 0x000000ffff127224 */ /* 0x000fe200078e000c */
[----:B------:R-:W-:Y:S06]  /*1fc0*/  BRA `(.L_x_27) ;  /* 0x0000000000087947 */ /* 0x000fec0003800000 */
.L_x_28:
[----:B------:R-:W-:Y:S01]  /*1fd0*/  LOP3.LUT R19, R15, 0x80000, RZ, 0xfc, !PT ;  /* 0x000800000f137812 */ /* 0x000fe200078efcff */
[----:B------:R-:W-:-:S07]  /*1fe0*/  IMAD.MOV.U32 R18, RZ, RZ, R14 ;  /* 0x000000ffff127224 */ /* 0x000fce00078e000e */
.L_x_27:
[----:B------:R-:W-:Y:S05]  /*1ff0*/  BSYNC.RECONVERGENT B2 ;  /* 0x0000000000027941 */ /* 0x000fea0003800200 */
.L_x_25:
[----:B------:R-:W-:Y:S02]  /*2000*/  IMAD.MOV.U32 R2, RZ, RZ, R10 ;  /* 0x000000ffff027224 */ /* 0x000fe400078e000a */
[----:B------:R-:W-:-:S04]  /*2010*/  IMAD.MOV.U32 R3, RZ, RZ, 0x0 ;  /* 0x00000000ff037424 */ /* 0x000fc800078e00ff */
[----:B------:R-:W-:Y:S05]  /*2020*/  RET.REL.NODEC R2 `(_Z18meanshiftNonSharedPdS_S_) ;  /* 0xffffffdc02f47950 */ /* 0x000fea0003c3ffff */
.L_x_30:
[----:B------:R-:W-:-:S00]  /*2030*/  BRA `(.L_x_30) ;  /* 0xfffffffc00fc7947 */ /* 0x000fc0000383ffff */
[----:B------:R-:W-:-:S00]  /*2040*/  NOP ;  /* 0x0000000000007918 */ /* 0x000fc00000000000 */
        /* <DEDUP_REMOVED lines=11> */
.L_x_31:


//--------------------- .nv.shared.reserved.0     --------------------------
	.section	.nv.shared.reserved.0,"aw",@nobits
	.weak		__nv_reservedSMEM_offset_0_alias
	.size		__nv_reservedSMEM_offset_0_alias, 0, 64
	.other		__nv_reservedSMEM_offset_0_alias,@"STO_CUDA_RESERVED_SHARED STV_DEFAULT"
__nv_reservedSMEM_offset_0_alias:
	.zero		0
	.zero		64


//--------------------- .nv.constant0._Z18meanshiftNonSharedPdS_S_ --------------------------
	.section	.nv.constant0._Z18meanshiftNonSharedPdS_S_,"a",@progbits
	.sectionflags	@""
	.align	4
.nv.constant0._Z18meanshiftNonSharedPdS_S_:
	.zero		920


//--------------------- SYMBOLS --------------------------

	.type		.nv.reservedSmem.offset0,@object
	.size		.nv.reservedSmem.offset0,0x4
